	.headerflags	@"EF_CUDA_TEXMODE_UNIFIED EF_CUDA_64BIT_ADDRESS EF_CUDA_ACCELERATORS EF_CUDA_SM90 EF_CUDA_VIRTUAL_SM(EF_CUDA_SM90)"
	.elftype	@"ET_EXEC"


//--------------------- .nv.info                  --------------------------
	.section	.nv.info,"",@"SHT_CUDA_INFO"
	.align	4


	//----- nvinfo : EIATTR_REGCOUNT
	.align		4
        /*0000*/ 	.byte	0x04, 0x2f
        /*0002*/ 	.short	(.L_3 - .L_2)
	.align		4
.L_2:
        /*0004*/ 	.word	index@(triton_poi_fused__native_batch_norm_legit_no_training_clone_elu_11)
        /*0008*/ 	.word	0x00000012


	//----- nvinfo : EIATTR_MIN_STACK_SIZE
	.align		4
.L_3:
        /*000c*/ 	.byte	0x04, 0x12
        /*000e*/ 	.short	(.L_5 - .L_4)
	.align		4
.L_4:
        /*0010*/ 	.word	index@(triton_poi_fused__native_batch_norm_legit_no_training_clone_elu_11)
        /*0014*/ 	.word	0x00000000


	//----- nvinfo : EIATTR_FRAME_SIZE
	.align		4
.L_5:
        /*0018*/ 	.byte	0x04, 0x11
        /*001a*/ 	.short	(.L_7 - .L_6)
	.align		4
.L_6:
        /*001c*/ 	.word	index@(triton_poi_fused__native_batch_norm_legit_no_training_clone_elu_11)
        /*0020*/ 	.word	0x00000000


	//----- nvinfo : EIATTR_MIN_STACK_SIZE
	.align		4
.L_7:
        /*0024*/ 	.byte	0x04, 0x12
        /*0026*/ 	.short	(.L_9 - .L_8)
	.align		4
.L_8:
        /*0028*/ 	.word	index@(triton_poi_fused__native_batch_norm_legit_no_training_clone_elu_11)
        /*002c*/ 	.word	0x00000000
.L_9:


//--------------------- .nv.info.triton_poi_fused__native_batch_norm_legit_no_training_clone_elu_11 --------------------------
	.section	.nv.info.triton_poi_fused__native_batch_norm_legit_no_training_clone_elu_11,"",@"SHT_CUDA_INFO"
	.sectionflags	@""
	.align	4


	//----- nvinfo : EIATTR_CUDA_API_VERSION
	.align		4
        /*0000*/ 	.byte	0x04, 0x37
        /*0002*/ 	.short	(.L_11 - .L_10)
.L_10:
        /*0004*/ 	.word	0x0000007c


	//----- nvinfo : EIATTR_KPARAM_INFO
	.align		4
.L_11:
        /*0008*/ 	.byte	0x04, 0x17
        /*000a*/ 	.short	(.L_13 - .L_12)
.L_12:
        /*000c*/ 	.word	0x00000000
        /*0010*/ 	.short	0x0006
        /*0012*/ 	.short	0x0030
        /*0014*/ 	.byte	0x00, 0xf0, 0x11, 0x00


	//----- nvinfo : EIATTR_KPARAM_INFO
	.align		4
.L_13:
        /*0018*/ 	.byte	0x04, 0x17
        /*001a*/ 	.short	(.L_15 - .L_14)
.L_14:
        /*001c*/ 	.word	0x00000000
        /*0020*/ 	.short	0x0005
        /*0022*/ 	.short	0x0028
        /*0024*/ 	.byte	0x00, 0xf4, 0x21, 0x00


	//----- nvinfo : EIATTR_KPARAM_INFO
	.align		4
.L_15:
        /*0028*/ 	.byte	0x04, 0x17
        /*002a*/ 	.short	(.L_17 - .L_16)
.L_16:
        /*002c*/ 	.word	0x00000000
        /*0030*/ 	.short	0x0004
        /*0032*/ 	.short	0x0020
        /*0034*/ 	.byte	0x00, 0xf4, 0x21, 0x00


	//----- nvinfo : EIATTR_KPARAM_INFO
	.align		4
.L_17:
        /*0038*/ 	.byte	0x04, 0x17
        /*003a*/ 	.short	(.L_19 - .L_18)
.L_18:
        /*003c*/ 	.word	0x00000000
        /*0040*/ 	.short	0x0003
        /*0042*/ 	.short	0x0018
        /*0044*/ 	.byte	0x00, 0xf4, 0x21, 0x00


	//----- nvinfo : EIATTR_KPARAM_INFO
	.align		4
.L_19:
        /*0048*/ 	.byte	0x04, 0x17
        /*004a*/ 	.short	(.L_21 - .L_20)
.L_20:
        /*004c*/ 	.word	0x00000000
        /*0050*/ 	.short	0x0002
        /*0052*/ 	.short	0x0010
        /*0054*/ 	.byte	0x00, 0xf4, 0x21, 0x00


	//----- nvinfo : EIATTR_KPARAM_INFO
	.align		4
.L_21:
        /*0058*/ 	.byte	0x04, 0x17
        /*005a*/ 	.short	(.L_23 - .L_22)
.L_22:
        /*005c*/ 	.word	0x00000000
        /*0060*/ 	.short	0x0001
        /*0062*/ 	.short	0x0008
        /*0064*/ 	.byte	0x00, 0xf4, 0x21, 0x00


	//----- nvinfo : EIATTR_KPARAM_INFO
	.align		4
.L_23:
        /*0068*/ 	.byte	0x04, 0x17
        /*006a*/ 	.short	(.L_25 - .L_24)
.L_24:
        /*006c*/ 	.word	0x00000000
        /*0070*/ 	.short	0x0000
        /*0072*/ 	.short	0x0000
        /*0074*/ 	.byte	0x00, 0xf4, 0x21, 0x00


	//----- nvinfo : EIATTR_SPARSE_MMA_MASK
	.align		4
.L_25:
        /*0078*/ 	.byte	0x03, 0x50
        /*007a*/ 	.short	0x0000


	//----- nvinfo : EIATTR_MAXREG_COUNT
	.align		4
        /*007c*/ 	.byte	0x03, 0x1b
        /*007e*/ 	.short	0x00ff


	//----- nvinfo : EIATTR_EXIT_INSTR_OFFSETS
	.align		4
        /*0080*/ 	.byte	0x04, 0x1c
        /*0082*/ 	.short	(.L_27 - .L_26)


	//   ....[0]....
.L_26:
        /*0084*/ 	.word	0x00000510


	//----- nvinfo : EIATTR_REQNTID
	.align		4
.L_27:
        /*0088*/ 	.byte	0x04, 0x10
        /*008a*/ 	.short	(.L_29 - .L_28)
.L_28:
        /*008c*/ 	.word	0x00000080
        /*0090*/ 	.word	0x00000001
        /*0094*/ 	.word	0x00000001


	//----- nvinfo : EIATTR_CBANK_PARAM_SIZE
	.align		4
.L_29:
        /*0098*/ 	.byte	0x03, 0x19
        /*009a*/ 	.short	0x0034


	//----- nvinfo : EIATTR_PARAM_CBANK
	.align		4
        /*009c*/ 	.byte	0x04, 0x0a
        /*009e*/ 	.short	(.L_31 - .L_30)
	.align		4
.L_30:
        /*00a0*/ 	.word	index@(.nv.constant0.triton_poi_fused__native_batch_norm_legit_no_training_clone_elu_11)
        /*00a4*/ 	.short	0x0210
        /*00a6*/ 	.short	0x0034


	//----- nvinfo : EIATTR_SW_WAR
	.align		4
.L_31:
        /*00a8*/ 	.byte	0x04, 0x36
        /*00aa*/ 	.short	(.L_33 - .L_32)
.L_32:
        /*00ac*/ 	.word	0x00000008
.L_33:


//--------------------- .nv.callgraph             --------------------------
	.section	.nv.callgraph,"",@"SHT_CUDA_CALLGRAPH"
	.align	4
	.sectionentsize	8
	.align		4
        /*0000*/ 	.word	0x00000000
	.align		4
        /*0004*/ 	.word	0xffffffff
	.align		4
        /*0008*/ 	.word	0x00000000
	.align		4
        /*000c*/ 	.word	0xfffffffe
	.align		4
        /*0010*/ 	.word	0x00000000
	.align		4
        /*0014*/ 	.word	0xfffffffd
	.align		4
        /*0018*/ 	.word	0x00000000
	.align		4
        /*001c*/ 	.word	0xfffffffc


//--------------------- .nv.constant4             --------------------------
	.section	.nv.constant4,"a",@progbits
	.align	8
	.align		8
.nv.constant4:
        /*0000*/ 	.dword	_$_str
	.align		8
        /*0008*/ 	.dword	_$_str_$_2


//--------------------- .text.triton_poi_fused__native_batch_norm_legit_no_training_clone_elu_11 --------------------------
	.section	.text.triton_poi_fused__native_batch_norm_legit_no_training_clone_elu_11,"ax",@progbits
	.align	128
        .global         triton_poi_fused__native_batch_norm_legit_no_training_clone_elu_11
        .type           triton_poi_fused__native_batch_norm_legit_no_training_clone_elu_11,@function
        .size           triton_poi_fused__native_batch_norm_legit_no_training_clone_elu_11,(.L_x_1 - triton_poi_fused__native_batch_norm_legit_no_training_clone_elu_11)
        .other          triton_poi_fused__native_batch_norm_legit_no_training_clone_elu_11,@"STO_CUDA_ENTRY STV_DEFAULT"
triton_poi_fused__native_batch_norm_legit_no_training_clone_elu_11:
.text.triton_poi_fused__native_batch_norm_legit_no_training_clone_elu_11:
[----:B------:R-:W-:Y:S01]  /*0000*/  LDC R1, c[0x0][0x28] ;  /* 0x00000a00ff017b82 */ /* 0x000fe20000000800 */
[----:B------:R-:W1:Y:S07]  /*0010*/  S2R R0, SR_TID.X ;  /* 0x0000000000007919 */ /* 0x000e6e0000002100 */
[----:B------:R-:W2:Y:S01]  /*0020*/  LDC.64 R10, c[0x0][0x228] ;  /* 0x00008a00ff0a7b82 */ /* 0x000ea20000000a00 */
[----:B------:R-:W-:Y:S01]  /*0030*/  ULDC.64 UR4, c[0x0][0x208] ;  /* 0x0000820000047ab9 */ /* 0x000fe20000000a00 */
[----:B------:R-:W3:Y:S06]  /*0040*/  S2R R3, SR_CTAID.X ;  /* 0x0000000000037919 */ /* 0x000eec0000002500 */
[----:B------:R-:W4:Y:S08]  /*0050*/  LDC.64 R12, c[0x0][0x218] ;  /* 0x00008600ff0c7b82 */ /* 0x000f300000000a00 */
[----:B------:R-:W5:Y:S08]  /*0060*/  LDC.64 R6, c[0x0][0x220] ;  /* 0x00008800ff067b82 */ /* 0x000f700000000a00 */
[----:B------:R-:W4:Y:S01]  /*0070*/  LDC.64 R4, c[0x0][0x230] ;  /* 0x00008c00ff047b82 */ /* 0x000f220000000a00 */
[----:B-1----:R-:W-:-:S02]  /*0080*/  LOP3.LUT R0, R0, 0x7f, RZ, 0xc0, !PT ;  /* 0x0000007f00007812 */ /* 0x002fc400078ec0ff */
[----:B---3--:R-:W-:Y:S02]  /*0090*/  SHF.R.S32.HI R2, RZ, 0x18, R3 ;  /* 0x00000018ff027819 */ /* 0x008fe40000011403 */
[----:B------:R-:W-:Y:S02]  /*00a0*/  LEA R0, R3, R0, 0x7 ;  /* 0x0000000003007211 */ /* 0x000fe400078e38ff */
[----:B------:R-:W-:-:S04]  /*00b0*/  SGXT R3, R2, 0x1 ;  /* 0x000000010203781a */ /* 0x000fc80000000200 */
[----:B------:R-:W-:-:S04]  /*00c0*/  LEA.HI R3, R3, R0, RZ, 0x4 ;  /* 0x0000000003037211 */ /* 0x000fc800078f20ff */
[--C-:B------:R-:W-:Y:S02]  /*00d0*/  SHF.R.S32.HI R9, RZ, 0x4, R3.reuse ;  /* 0x00000004ff097819 */ /* 0x100fe40000011403 */
[----:B------:R-:W-:-:S04]  /*00e0*/  SHF.R.S32.HI R2, RZ, 0x1f, R3 ;  /* 0x0000001fff027819 */ /* 0x000fc80000011403 */
[----:B------:R-:W-:-:S04]  /*00f0*/  LEA.HI R2, R2, R9, RZ, 0x9 ;  /* 0x0000000902027211 */ /* 0x000fc800078f48ff */
[----:B------:R-:W-:-:S04]  /*0100*/  LOP3.LUT R2, R2, 0xfffffe00, RZ, 0xc0, !PT ;  /* 0xfffffe0002027812 */ /* 0x000fc800078ec0ff */
[----:B------:R-:W-:-:S05]  /*0110*/  IADD3 R9, R9, -R2, RZ ;  /* 0x8000000209097210 */ /* 0x000fca0007ffe0ff */
[----:B--2---:R-:W-:-:S05]  /*0120*/  IMAD.WIDE R10, R9, 0x4, R10 ;  /* 0x00000004090a7825 */ /* 0x004fca00078e020a */
[----:B------:R1:W2:Y:S01]  /*0130*/  LDG.E.EL R8, desc[UR4][R10.64] ;  /* 0x000000040a087981 */ /* 0x0002a2000c2e1900 */
[----:B------:R-:W-:Y:S01]  /*0140*/  SHF.R.S32.HI R3, RZ, 0x1f, R0 ;  /* 0x0000001fff037819 */ /* 0x000fe20000011400 */
[----:B-----5:R-:W-:-:S03]  /*0150*/  IMAD.WIDE R6, R9, 0x4, R6 ;  /* 0x0000000409067825 */ /* 0x020fc600078e0206 */
[----:B------:R-:W-:Y:S02]  /*0160*/  LEA.HI R14, R3, R0, RZ, 0xd ;  /* 0x00000000030e7211 */ /* 0x000fe400078f68ff */
[----:B------:R-:W3:Y:S01]  /*0170*/  LDC.64 R2, c[0x0][0x238] ;  /* 0x00008e00ff027b82 */ /* 0x000ee20000000a00 */
[----:B------:R5:W2:Y:S01]  /*0180*/  LDG.E.EL R7, desc[UR4][R6.64] ;  /* 0x0000000406077981 */ /* 0x000aa2000c2e1900 */
[----:B------:R-:W-:Y:S02]  /*0190*/  LOP3.LUT R15, R14, 0xffffe000, RZ, 0xc0, !PT ;  /* 0xffffe0000e0f7812 */ /* 0x000fe400078ec0ff */
[----:B------:R-:W-:Y:S02]  /*01a0*/  SHF.R.S32.HI R14, RZ, 0xd, R14 ;  /* 0x0000000dff0e7819 */ /* 0x000fe4000001140e */
[----:B------:R-:W-:-:S05]  /*01b0*/  IADD3 R15, R0, -R15, RZ ;  /* 0x8000000f000f7210 */ /* 0x000fca0007ffe0ff */
[----:B------:R-:W-:-:S05]  /*01c0*/  IMAD R14, R14, 0x6000, R15 ;  /* 0x000060000e0e7824 */ /* 0x000fca00078e020f */
[----:B-1----:R-:W-:-:S05]  /*01d0*/  IADD3 R11, R14, 0x4000, RZ ;  /* 0x000040000e0b7810 */ /* 0x002fca0007ffe0ff */
[----:B----4-:R-:W-:-:S04]  /*01e0*/  IMAD.WIDE R10, R11, 0x4, R12 ;  /* 0x000000040b0a7825 */ /* 0x010fc800078e020c */
[C---:B0-----:R-:W-:Y:S02]  /*01f0*/  IMAD.WIDE R4, R9.reuse, 0x4, R4 ;  /* 0x0000000409047825 */ /* 0x041fe400078e0204 */
[----:B------:R-:W4:Y:S02]  /*0200*/  LDG.E R10, desc[UR4][R10.64] ;  /* 0x000000040a0a7981 */ /* 0x000f24000c1e1900 */
[----:B---3--:R-:W-:Y:S02]  /*0210*/  IMAD.WIDE R2, R9, 0x4, R2 ;  /* 0x0000000409027825 */ /* 0x008fe400078e0202 */
[----:B------:R-:W3:Y:S04]  /*0220*/  LDG.E.EL R4, desc[UR4][R4.64] ;  /* 0x0000000404047981 */ /* 0x000ee8000c2e1900 */
[----:B------:R-:W3:Y:S01]  /*0230*/  LDG.E.EL R3, desc[UR4][R2.64] ;  /* 0x0000000402037981 */ /* 0x000ee2000c2e1900 */
[----:B-----5:R-:W-:Y:S01]  /*0240*/  HFMA2.MMA R6, -RZ, RZ, 1.625, 0 ;  /* 0x3e800000ff067435 */ /* 0x020fe200000001ff */
[----:B--2---:R-:W-:-:S04]  /*0250*/  FADD R8, R8, 9.9999997473787516356e-05 ;  /* 0x38d1b71708087421 */ /* 0x004fc80000000000 */
[----:B------:R-:W0:Y:S02]  /*0260*/  MUFU.SQRT R9, R8 ;  /* 0x0000000800097308 */ /* 0x000e240000002000 */
[C---:B0-----:R-:W-:Y:S02]  /*0270*/  FSETP.GT.AND P0, PT, R9.reuse, 8.50705917302346158658e+37, PT ;  /* 0x7e8000000900780b */ /* 0x041fe40003f04000 */
[----:B------:R-:W-:-:S11]  /*0280*/  FSETP.GEU.AND P1, PT, R9, 1.175494350822287508e-38, PT ;  /* 0x008000000900780b */ /* 0x000fd60003f2e000 */
[----:B------:R-:W-:-:S04]  /*0290*/  @P0 FMUL R9, R9, 0.25 ;  /* 0x3e80000009090820 */ /* 0x000fc80000400000 */
[----:B------:R-:W-:-:S06]  /*02a0*/  @!P1 FMUL R9, R9, 16777216 ;  /* 0x4b80000009099820 */ /* 0x000fcc0000400000 */
[----:B------:R-:W0:Y:S01]  /*02b0*/  MUFU.RCP R9, R9 ;  /* 0x0000000900097308 */ /* 0x000e220000001000 */
[----:B------:R-:W-:Y:S01]  /*02c0*/  FSEL R6, R6, 1, P0 ;  /* 0x3f80000006067808 */ /* 0x000fe20000000000 */
[----:B----4-:R-:W-:-:S04]  /*02d0*/  FADD R7, R10, -R7 ;  /* 0x800000070a077221 */ /* 0x010fc80000000000 */
[----:B------:R-:W-:-:S04]  /*02e0*/  @!P1 FMUL R6, R6, 16777216 ;  /* 0x4b80000006069820 */ /* 0x000fc80000400000 */
[----:B0-----:R-:W-:-:S04]  /*02f0*/  FMUL R6, R9, R6 ;  /* 0x0000000609067220 */ /* 0x001fc80000400000 */
[----:B------:R-:W-:-:S04]  /*0300*/  FMUL R6, R7, R6 ;  /* 0x0000000607067220 */ /* 0x000fc80000400000 */
[----:B---3--:R-:W-:-:S04]  /*0310*/  FFMA R4, R4, R6, R3 ;  /* 0x0000000604047223 */ /* 0x008fc80000000003 */
[----:B------:R-:W-:-:S06]  /*0320*/  FMUL R2, R4, 1.4426950216293334961 ;  /* 0x3fb8aa3b04027820 */ /* 0x000fcc0000400000 */
[----:B------:R-:W0:Y:S01]  /*0330*/  FRND R2, R2 ;  /* 0x0000000200027307 */ /* 0x000e220000201000 */
[----:B------:R-:W-:-:S05]  /*0340*/  FADD.FTZ R3, |R4|, -RZ ;  /* 0x800000ff04037221 */ /* 0x000fca0000010200 */
[----:B------:R-:W-:-:S04]  /*0350*/  FSETP.GEU.AND P0, PT, R3, 0.40999999642372131348, PT ;  /* 0x3ed1eb850300780b */ /* 0x000fc80003f0e000 */
[----:B0-----:R-:W-:Y:S02]  /*0360*/  FSEL R3, R2, RZ, P0 ;  /* 0x000000ff02037208 */ /* 0x001fe40000000000 */
[----:B------:R-:W-:-:S03]  /*0370*/  MOV R8, 0x3ab5ebe6 ;  /* 0x3ab5ebe600087802 */ /* 0x000fc60000000f00 */
[C---:B------:R-:W-:Y:S01]  /*0380*/  FFMA.FTZ R6, -R3.reuse, 0.693145751953125, R4 ;  /* 0x3f31720003067823 */ /* 0x040fe20000010104 */
[----:B------:R-:W-:-:S03]  /*0390*/  FSETP.NEU.AND P1, PT, R3, 128, PT ;  /* 0x430000000300780b */ /* 0x000fc60003f2d000 */
[C---:B------:R-:W-:Y:S01]  /*03a0*/  FFMA.FTZ R7, -R3.reuse, 1.428606765330187045e-06, R6 ;  /* 0x35bfbe8e03077823 */ /* 0x040fe20000010106 */
[----:B------:R-:W-:Y:S02]  /*03b0*/  FSEL R5, R3, 127, P1 ;  /* 0x42fe000003057808 */ /* 0x000fe40000800000 */
[----:B------:R-:W0:Y:S01]  /*03c0*/  LDC.64 R2, c[0x0][0x210] ;  /* 0x00008400ff027b82 */ /* 0x000e220000000a00 */
[C---:B------:R-:W-:Y:S01]  /*03d0*/  FFMA.FTZ R8, R7.reuse, R8, 0.0083824126049876213074 ;  /* 0x3c09566307087423 */ /* 0x040fe20000010008 */
[----:B------:R-:W1:Y:S03]  /*03e0*/  MUFU.EX2 R6, R5 ;  /* 0x0000000500067308 */ /* 0x000e660000000800 */
[----:B------:R-:W-:-:S04]  /*03f0*/  FFMA.FTZ R8, R7, R8, 0.041667830199003219604 ;  /* 0x3d2aabe307087423 */ /* 0x000fc80000010008 */
[----:B------:R-:W-:-:S04]  /*0400*/  FFMA.FTZ R8, R7, R8, 0.16666397452354431152 ;  /* 0x3e2aa9f607087423 */ /* 0x000fc80000010008 */
[----:B------:R-:W-:-:S04]  /*0410*/  FFMA.FTZ R8, R7, R8, 0.49999994039535522461 ;  /* 0x3efffffe07087423 */ /* 0x000fc80000010008 */
[----:B------:R-:W-:Y:S01]  /*0420*/  FMUL R8, R7, R8 ;  /* 0x0000000807087220 */ /* 0x000fe20000400000 */
[----:B-1----:R-:W-:-:S03]  /*0430*/  FADD R9, R6, -1 ;  /* 0xbf80000006097421 */ /* 0x002fc60000000000 */
[----:B------:R-:W-:Y:S01]  /*0440*/  FFMA.FTZ R7, R7, R8, R7 ;  /* 0x0000000807077223 */ /* 0x000fe20000010007 */
[----:B------:R-:W-:-:S03]  /*0450*/  FSETP.NEU.AND P0, PT, R4, RZ, PT ;  /* 0x000000ff0400720b */ /* 0x000fc60003f0d000 */
[----:B------:R-:W-:-:S04]  /*0460*/  FFMA.FTZ R6, R6, R7, R9 ;  /* 0x0000000706067223 */ /* 0x000fc80000010009 */
[----:B------:R-:W-:Y:S01]  /*0470*/  @!P1 FADD R6, R6, R6 ;  /* 0x0000000606069221 */ /* 0x000fe20000000000 */
[C---:B------:R-:W-:Y:S02]  /*0480*/  FSETP.GT.AND P1, PT, R5.reuse, 128, PT ;  /* 0x430000000500780b */ /* 0x040fe40003f24000 */
[----:B------:R-:W-:Y:S02]  /*0490*/  FSETP.GEU.AND P2, PT, R5, -25, PT ;  /* 0xc1c800000500780b */ /* 0x000fe40003f4e000 */
[----:B------:R-:W-:-:S04]  /*04a0*/  FSEL R6, R6, +INF , !P1 ;  /* 0x7f80000006067808 */ /* 0x000fc80004800000 */
[----:B------:R-:W-:Y:S01]  /*04b0*/  FSEL R5, R6, -1, P2 ;  /* 0xbf80000006057808 */ /* 0x000fe20001000000 */
[C---:B------:R-:W-:Y:S01]  /*04c0*/  @!P0 FADD R5, R4.reuse, R4 ;  /* 0x0000000404058221 */ /* 0x040fe20000000000 */
[----:B------:R-:W-:Y:S01]  /*04d0*/  FSETP.GT.AND P0, PT, R4, RZ, PT ;  /* 0x000000ff0400720b */ /* 0x000fe20003f04000 */
[----:B0-----:R-:W-:-:S03]  /*04e0*/  IMAD.WIDE R2, R0, 0x4, R2 ;  /* 0x0000000400027825 */ /* 0x001fc600078e0202 */
[----:B------:R-:W-:-:S05]  /*04f0*/  FSEL R5, R4, R5, P0 ;  /* 0x0000000504057208 */ /* 0x000fca0000000000 */
[----:B------:R-:W-:Y:S01]  /*0500*/  STG.E desc[UR4][R2.64], R5 ;  /* 0x0000000502007986 */ /* 0x000fe2000c101904 */
[----:B------:R-:W-:Y:S05]  /*0510*/  EXIT ;  /* 0x000000000000794d */ /* 0x000fea0003800000 */
.L_x_0:
[----:B------:R-:W-:-:S00]  /*0520*/  BRA `(.L_x_0) ;  /* 0xfffffffc00fc7947 */ /* 0x000fc0000383ffff */
[----:B------:R-:W-:-:S00]  /*0530*/  NOP ;  /* 0x0000000000007918 */ /* 0x000fc00000000000 */
        /* <DEDUP_REMOVED lines=12> */
.L_x_1:


//--------------------- .nv.global.init           --------------------------
	.section	.nv.global.init,"aw",@progbits
.nv.global.init:
	.type		_$_str,@object
	.size		_$_str,(_$_str_$_2 - _$_str)
_$_str:
        /*0000*/ 	.byte	0x5f, 0x5f, 0x43, 0x55, 0x44, 0x41, 0x5f, 0x46, 0x54, 0x5a, 0x00
	.type		_$_str_$_2,@object
	.size		_$_str_$_2,(.L_1 - _$_str_$_2)
_$_str_$_2:
        /*000b*/ 	.byte	0x5f, 0x5f, 0x43, 0x55, 0x44, 0x41, 0x5f, 0x50, 0x52, 0x45, 0x43, 0x5f, 0x53, 0x51, 0x52, 0x54
        /*001b*/ 	.byte	0x00
.L_1:


//--------------------- .nv.constant0.triton_poi_fused__native_batch_norm_legit_no_training_clone_elu_11 --------------------------
	.section	.nv.constant0.triton_poi_fused__native_batch_norm_legit_no_training_clone_elu_11,"a",@progbits
	.sectionflags	@""
	.align	4
.nv.constant0.triton_poi_fused__native_batch_norm_legit_no_training_clone_elu_11:
	.zero		580
